//
// Generated by NVIDIA NVVM Compiler
//
// Compiler Build ID: CL-36424714
// Cuda compilation tools, release 13.0, V13.0.88
// Based on NVVM 20.0.0
//

.version 9.0
.target sm_100
.address_size 64

	// .globl	_Z18hybridSearchKernelPKcS0_iiPiS1_
// _ZZ18hybridSearchKernelPKcS0_iiPiS1_E13sharedPattern has been demoted
// _ZZ18hybridSearchKernelPKcS0_iiPiS1_E12localMatches has been demoted

.visible .entry _Z18hybridSearchKernelPKcS0_iiPiS1_(
	.param .u64 .ptr .align 1 _Z18hybridSearchKernelPKcS0_iiPiS1__param_0,
	.param .u64 .ptr .align 1 _Z18hybridSearchKernelPKcS0_iiPiS1__param_1,
	.param .u32 _Z18hybridSearchKernelPKcS0_iiPiS1__param_2,
	.param .u32 _Z18hybridSearchKernelPKcS0_iiPiS1__param_3,
	.param .u64 .ptr .align 1 _Z18hybridSearchKernelPKcS0_iiPiS1__param_4,
	.param .u64 .ptr .align 1 _Z18hybridSearchKernelPKcS0_iiPiS1__param_5
)
{
	.reg .pred 	%p<53>;
	.reg .b16 	%rs<18>;
	.reg .b32 	%r<85>;
	.reg .b64 	%rd<35>;
	// demoted variable
	.shared .align 1 .b8 _ZZ18hybridSearchKernelPKcS0_iiPiS1_E13sharedPattern[512];
	// demoted variable
	.shared .align 4 .b8 _ZZ18hybridSearchKernelPKcS0_iiPiS1_E12localMatches[4096];
	ld.param.u64 	%rd7, [_Z18hybridSearchKernelPKcS0_iiPiS1__param_0];
	ld.param.u64 	%rd8, [_Z18hybridSearchKernelPKcS0_iiPiS1__param_1];
	ld.param.u32 	%r46, [_Z18hybridSearchKernelPKcS0_iiPiS1__param_2];
	ld.param.u32 	%r47, [_Z18hybridSearchKernelPKcS0_iiPiS1__param_3];
	ld.param.u64 	%rd9, [_Z18hybridSearchKernelPKcS0_iiPiS1__param_4];
	ld.param.u64 	%rd10, [_Z18hybridSearchKernelPKcS0_iiPiS1__param_5];
	cvta.to.global.u64 	%rd1, %rd9;
	cvta.to.global.u64 	%rd2, %rd10;
	mov.u32 	%r48, %tid.x;
	mov.u32 	%r49, %ctaid.x;
	mov.u32 	%r2, %ntid.x;
	mad.lo.s32 	%r3, %r49, %r2, %r48;
	setp.ge.s32 	%p3, %r48, %r46;
	setp.gt.u32 	%p4, %r48, 511;
	or.pred  	%p5, %p3, %p4;
	@%p5 bra 	$L__BB0_2;
	cvta.to.global.u64 	%rd11, %rd8;
	cvt.u64.u32 	%rd12, %r48;
	add.s64 	%rd13, %rd11, %rd12;
	ld.global.u8 	%rs3, [%rd13];
	mov.u32 	%r50, _ZZ18hybridSearchKernelPKcS0_iiPiS1_E13sharedPattern;
	add.s32 	%r51, %r50, %r48;
	st.shared.u8 	[%r51], %rs3;
$L__BB0_2:
	shl.b32 	%r52, %r48, 2;
	mov.u32 	%r53, _ZZ18hybridSearchKernelPKcS0_iiPiS1_E12localMatches;
	add.s32 	%r4, %r53, %r52;
	mov.b32 	%r54, -1;
	st.shared.u32 	[%r4], %r54;
	bar.sync 	0;
	setp.ge.s32 	%p6, %r3, %r47;
	@%p6 bra 	$L__BB0_54;
	mul.lo.s32 	%r56, %r3, 105;
	cvt.s64.s32 	%rd14, %r56;
	cvta.to.global.u64 	%rd15, %rd7;
	add.s64 	%rd3, %rd15, %rd14;
	mov.b32 	%r73, 0;
$L__BB0_4:
	cvt.u64.u32 	%rd16, %r73;
	add.s64 	%rd4, %rd3, %rd16;
	ld.global.s8 	%rs4, [%rd4];
	setp.lt.s16 	%p7, %rs4, 14;
	mov.u32 	%r74, %r73;
	@%p7 bra 	$L__BB0_10;
	add.s32 	%r6, %r73, 1;
	setp.eq.s32 	%p8, %r6, 105;
	mov.b32 	%r74, 105;
	@%p8 bra 	$L__BB0_10;
	ld.global.s8 	%rs5, [%rd4+1];
	setp.lt.s16 	%p9, %rs5, 14;
	mov.u32 	%r74, %r6;
	@%p9 bra 	$L__BB0_10;
	add.s32 	%r74, %r73, 2;
	ld.global.s8 	%rs6, [%rd4+2];
	setp.lt.s16 	%p10, %rs6, 14;
	@%p10 bra 	$L__BB0_10;
	add.s32 	%r74, %r73, 3;
	ld.global.s8 	%rs7, [%rd4+3];
	setp.lt.s16 	%p11, %rs7, 14;
	@%p11 bra 	$L__BB0_10;
	add.s32 	%r73, %r73, 4;
	bra.uni 	$L__BB0_4;
$L__BB0_10:
	setp.lt.s32 	%p12, %r74, %r46;
	@%p12 bra 	$L__BB0_32;
	sub.s32 	%r11, %r74, %r46;
	setp.lt.s32 	%p13, %r11, 0;
	@%p13 bra 	$L__BB0_32;
	ld.shared.u8 	%rs1, [_ZZ18hybridSearchKernelPKcS0_iiPiS1_E13sharedPattern];
	setp.lt.s32 	%p14, %r46, 5;
	@%p14 bra 	$L__BB0_16;
	mov.b32 	%r78, 0;
	mov.u32 	%r60, _ZZ18hybridSearchKernelPKcS0_iiPiS1_E13sharedPattern;
$L__BB0_14:
	mov.u32 	%r18, %r78;
	cvt.u64.u32 	%rd17, %r18;
	add.s64 	%rd6, %rd3, %rd17;
	ld.global.u8 	%rs8, [%rd6];
	setp.ne.s16 	%p16, %rs8, %rs1;
	mov.pred 	%p52, -1;
	@%p16 bra 	$L__BB0_31;
	mov.b32 	%r79, 1;
	bra.uni 	$L__BB0_29;
$L__BB0_16:
	setp.gt.s32 	%p23, %r46, 1;
	@%p23 bra 	$L__BB0_21;
	mov.b32 	%r77, 0;
$L__BB0_18:
	cvt.u64.u32 	%rd20, %r77;
	add.s64 	%rd21, %rd3, %rd20;
	ld.global.u8 	%rs2, [%rd21];
	setp.ne.s16 	%p24, %rs2, %rs1;
	@%p24 bra 	$L__BB0_20;
	st.shared.u32 	[%r4], %r3;
$L__BB0_20:
	setp.ne.s16 	%p25, %rs2, %rs1;
	add.s32 	%r17, %r77, 1;
	setp.lt.s32 	%p26, %r77, %r11;
	and.pred  	%p27, %p25, %p26;
	mov.u32 	%r77, %r17;
	@%p27 bra 	$L__BB0_18;
	bra.uni 	$L__BB0_32;
$L__BB0_21:
	mov.b32 	%r75, 0;
	mov.u32 	%r65, _ZZ18hybridSearchKernelPKcS0_iiPiS1_E13sharedPattern;
$L__BB0_22:
	mov.u32 	%r12, %r75;
	cvt.u64.u32 	%rd22, %r12;
	add.s64 	%rd5, %rd3, %rd22;
	ld.global.u8 	%rs14, [%rd5];
	setp.ne.s16 	%p29, %rs14, %rs1;
	mov.pred 	%p51, -1;
	@%p29 bra 	$L__BB0_27;
	mov.b32 	%r76, 1;
$L__BB0_24:
	cvt.s64.s32 	%rd23, %r76;
	add.s64 	%rd24, %rd5, %rd23;
	ld.global.u8 	%rs16, [%rd24];
	add.s32 	%r66, %r65, %r76;
	ld.shared.u8 	%rs17, [%r66];
	setp.ne.s16 	%p31, %rs16, %rs17;
	@%p31 bra 	$L__BB0_27;
	add.s32 	%r76, %r76, 1;
	setp.ne.s32 	%p32, %r76, %r46;
	@%p32 bra 	$L__BB0_24;
	st.shared.u32 	[%r4], %r3;
	mov.pred 	%p51, 0;
$L__BB0_27:
	add.s32 	%r75, %r12, 1;
	setp.lt.s32 	%p34, %r12, %r11;
	and.pred  	%p35, %p51, %p34;
	@%p35 bra 	$L__BB0_22;
	bra.uni 	$L__BB0_32;
$L__BB0_28:
	add.s32 	%r79, %r79, 1;
	setp.eq.s32 	%p19, %r79, %r46;
	@%p19 bra 	$L__BB0_30;
$L__BB0_29:
	cvt.s64.s32 	%rd18, %r79;
	add.s64 	%rd19, %rd6, %rd18;
	ld.global.u8 	%rs10, [%rd19];
	add.s32 	%r61, %r60, %r79;
	ld.shared.u8 	%rs11, [%r61];
	setp.eq.s16 	%p18, %rs10, %rs11;
	@%p18 bra 	$L__BB0_28;
	bra.uni 	$L__BB0_31;
$L__BB0_30:
	st.shared.u32 	[%r4], %r3;
	mov.pred 	%p52, 0;
$L__BB0_31:
	add.s32 	%r78, %r18, 1;
	setp.lt.s32 	%p21, %r18, %r11;
	and.pred  	%p22, %p52, %p21;
	@%p22 bra 	$L__BB0_14;
$L__BB0_32:
	bar.sync 	0;
	setp.ne.s32 	%p36, %r48, 0;
	@%p36 bra 	$L__BB0_54;
	and.b32  	%r22, %r2, 3;
	setp.lt.u32 	%p37, %r2, 4;
	mov.b32 	%r82, 0;
	@%p37 bra 	$L__BB0_48;
	and.b32  	%r82, %r2, 2044;
	add.s32 	%r80, %r53, 8;
	and.b32  	%r70, %r2, -4;
	neg.s32 	%r81, %r70;
$L__BB0_35:
	ld.shared.u32 	%r27, [%r80+-8];
	setp.eq.s32 	%p38, %r27, -1;
	@%p38 bra 	$L__BB0_38;
	atom.global.add.u32 	%r28, [%rd2], 1;
	setp.gt.s32 	%p39, %r28, 131071;
	@%p39 bra 	$L__BB0_38;
	mul.wide.s32 	%rd25, %r28, 4;
	add.s64 	%rd26, %rd1, %rd25;
	st.global.u32 	[%rd26], %r27;
$L__BB0_38:
	ld.shared.u32 	%r29, [%r80+-4];
	setp.eq.s32 	%p40, %r29, -1;
	@%p40 bra 	$L__BB0_41;
	atom.global.add.u32 	%r30, [%rd2], 1;
	setp.gt.s32 	%p41, %r30, 131071;
	@%p41 bra 	$L__BB0_41;
	mul.wide.s32 	%rd27, %r30, 4;
	add.s64 	%rd28, %rd1, %rd27;
	st.global.u32 	[%rd28], %r29;
$L__BB0_41:
	ld.shared.u32 	%r31, [%r80];
	setp.eq.s32 	%p42, %r31, -1;
	@%p42 bra 	$L__BB0_44;
	atom.global.add.u32 	%r32, [%rd2], 1;
	setp.gt.s32 	%p43, %r32, 131071;
	@%p43 bra 	$L__BB0_44;
	mul.wide.s32 	%rd29, %r32, 4;
	add.s64 	%rd30, %rd1, %rd29;
	st.global.u32 	[%rd30], %r31;
$L__BB0_44:
	ld.shared.u32 	%r33, [%r80+4];
	setp.eq.s32 	%p44, %r33, -1;
	@%p44 bra 	$L__BB0_47;
	atom.global.add.u32 	%r34, [%rd2], 1;
	setp.gt.s32 	%p45, %r34, 131071;
	@%p45 bra 	$L__BB0_47;
	mul.wide.s32 	%rd31, %r34, 4;
	add.s64 	%rd32, %rd1, %rd31;
	st.global.u32 	[%rd32], %r33;
$L__BB0_47:
	add.s32 	%r81, %r81, 4;
	add.s32 	%r80, %r80, 16;
	setp.ne.s32 	%p46, %r81, 0;
	@%p46 bra 	$L__BB0_35;
$L__BB0_48:
	setp.eq.s32 	%p47, %r22, 0;
	@%p47 bra 	$L__BB0_54;
	shl.b32 	%r71, %r82, 2;
	add.s32 	%r84, %r53, %r71;
	neg.s32 	%r83, %r22;
$L__BB0_50:
	.pragma "nounroll";
	ld.shared.u32 	%r42, [%r84];
	setp.eq.s32 	%p48, %r42, -1;
	@%p48 bra 	$L__BB0_53;
	atom.global.add.u32 	%r43, [%rd2], 1;
	setp.gt.s32 	%p49, %r43, 131071;
	@%p49 bra 	$L__BB0_53;
	mul.wide.s32 	%rd33, %r43, 4;
	add.s64 	%rd34, %rd1, %rd33;
	st.global.u32 	[%rd34], %r42;
$L__BB0_53:
	add.s32 	%r84, %r84, 4;
	add.s32 	%r83, %r83, 1;
	setp.ne.s32 	%p50, %r83, 0;
	@%p50 bra 	$L__BB0_50;
$L__BB0_54:
	ret;

}


// ===== COMPILED SASS (sm_100) =====

	.target	sm_100

	.elftype	@"ET_EXEC"


//--------------------- .note.nv.tkinfo           --------------------------
	.section	.note.nv.tkinfo,"",@"SHT_NOTE"
	.sectionflags	@"SHF_NOTE_NV_TKINFO"
	.tkinfo
        /*0018*/ 	.word	0x00000002
        /*0030*/ 	.string	""
        /*0030*/ 	.string	"ptxas"
        /*0030*/ 	.string	"Cuda compilation tools, release 13.0, V13.0.88"
        /*0030*/ 	.string	"Build cuda_13.0.r13.0/compiler.36424714_0"
        /*0030*/ 	.string	"-arch sm_100 -m 64 "



//--------------------- .note.nv.cuinfo           --------------------------
	.section	.note.nv.cuinfo,"",@"SHT_NOTE"
	.sectionflags	@"SHF_NOTE_NV_CUINFO"
        /*0018*/ 	.short	0x0002
        /*001a*/ 	.short	0x0064
        /*001c*/ 	.short	0x0082
	.zero		2


//--------------------- .nv.info                  --------------------------
	.section	.nv.info,"",@"SHT_CUDA_INFO"
	.align	4


	//----- nvinfo : EIATTR_REGCOUNT
	.align		4
        /*0000*/ 	.byte	0x04, 0x2f
        /*0002*/ 	.short	(.L_1 - .L_0)
	.align		4
.L_0:
        /*0004*/ 	.word	index@(_Z18hybridSearchKernelPKcS0_iiPiS1_)
        /*0008*/ 	.word	0x00000016


	//----- nvinfo : EIATTR_FRAME_SIZE
	.align		4
.L_1:
        /*000c*/ 	.byte	0x04, 0x11
        /*000e*/ 	.short	(.L_3 - .L_2)
	.align		4
.L_2:
        /*0010*/ 	.word	index@(_Z18hybridSearchKernelPKcS0_iiPiS1_)
        /*0014*/ 	.word	0x00000000


	//----- nvinfo : EIATTR_MIN_STACK_SIZE
	.align		4
.L_3:
        /*0018*/ 	.byte	0x04, 0x12
        /*001a*/ 	.short	(.L_5 - .L_4)
	.align		4
.L_4:
        /*001c*/ 	.word	index@(_Z18hybridSearchKernelPKcS0_iiPiS1_)
        /*0020*/ 	.word	0x00000000
.L_5:


//--------------------- .nv.compat                --------------------------
	.section	.nv.compat,"",@"SHT_CUDA_COMPAT_INFO"
	.align	4
        /*0000*/ 	.byte	0x02, 0x09, 0x00, 0x00, 0x02, 0x02, 0x01, 0x00, 0x02, 0x05, 0x05, 0x00, 0x03, 0x07, 0x01, 0x01
        /*0010*/ 	.byte	0x02, 0x03, 0x00, 0x00, 0x02, 0x06, 0x01, 0x00, 0x04, 0x0b, 0x08, 0x00, 0x09, 0x00, 0x00, 0x00
        /*0020*/ 	.byte	0x00, 0x00, 0x00, 0x00


//--------------------- .nv.info._Z18hybridSearchKernelPKcS0_iiPiS1_ --------------------------
	.section	.nv.info._Z18hybridSearchKernelPKcS0_iiPiS1_,"",@"SHT_CUDA_INFO"
	.sectionflags	@""
	.align	4


	//----- nvinfo : EIATTR_CUDA_API_VERSION
	.align		4
        /*0000*/ 	.byte	0x04, 0x37
        /*0002*/ 	.short	(.L_7 - .L_6)
.L_6:
        /*0004*/ 	.word	0x00000082


	//----- nvinfo : EIATTR_KPARAM_INFO
	.align		4
.L_7:
        /*0008*/ 	.byte	0x04, 0x17
        /*000a*/ 	.short	(.L_9 - .L_8)
.L_8:
        /*000c*/ 	.word	0x00000000
        /*0010*/ 	.short	0x0005
        /*0012*/ 	.short	0x0020
        /*0014*/ 	.byte	0x00, 0xf5, 0x21, 0x00


	//----- nvinfo : EIATTR_KPARAM_INFO
	.align		4
.L_9:
        /*0018*/ 	.byte	0x04, 0x17
        /*001a*/ 	.short	(.L_11 - .L_10)
.L_10:
        /*001c*/ 	.word	0x00000000
        /*0020*/ 	.short	0x0004
        /*0022*/ 	.short	0x0018
        /*0024*/ 	.byte	0x00, 0xf5, 0x21, 0x00


	//----- nvinfo : EIATTR_KPARAM_INFO
	.align		4
.L_11:
        /*0028*/ 	.byte	0x04, 0x17
        /*002a*/ 	.short	(.L_13 - .L_12)
.L_12:
        /*002c*/ 	.word	0x00000000
        /*0030*/ 	.short	0x0003
        /*0032*/ 	.short	0x0014
        /*0034*/ 	.byte	0x00, 0xf0, 0x11, 0x00


	//----- nvinfo : EIATTR_KPARAM_INFO
	.align		4
.L_13:
        /*0038*/ 	.byte	0x04, 0x17
        /*003a*/ 	.short	(.L_15 - .L_14)
.L_14:
        /*003c*/ 	.word	0x00000000
        /*0040*/ 	.short	0x0002
        /*0042*/ 	.short	0x0010
        /*0044*/ 	.byte	0x00, 0xf0, 0x11, 0x00


	//----- nvinfo : EIATTR_KPARAM_INFO
	.align		4
.L_15:
        /*0048*/ 	.byte	0x04, 0x17
        /*004a*/ 	.short	(.L_17 - .L_16)
.L_16:
        /*004c*/ 	.word	0x00000000
        /*0050*/ 	.short	0x0001
        /*0052*/ 	.short	0x0008
        /*0054*/ 	.byte	0x00, 0xf5, 0x21, 0x00


	//----- nvinfo : EIATTR_KPARAM_INFO
	.align		4
.L_17:
        /*0058*/ 	.byte	0x04, 0x17
        /*005a*/ 	.short	(.L_19 - .L_18)
.L_18:
        /*005c*/ 	.word	0x00000000
        /*0060*/ 	.short	0x0000
        /*0062*/ 	.short	0x0000
        /*0064*/ 	.byte	0x00, 0xf5, 0x21, 0x00


	//----- nvinfo : EIATTR_SPARSE_MMA_MASK
	.align		4
.L_19:
        /*0068*/ 	.byte	0x03, 0x50
        /*006a*/ 	.short	0x0000


	//----- nvinfo : EIATTR_MAXREG_COUNT
	.align		4
        /*006c*/ 	.byte	0x03, 0x1b
        /*006e*/ 	.short	0x00ff


	//----- nvinfo : EIATTR_NUM_BARRIERS
	.align		4
        /*0070*/ 	.byte	0x02, 0x4c
        /*0072*/ 	.byte	0x01
	.zero		1


	//----- nvinfo : EIATTR_MERCURY_ISA_VERSION
	.align		4
        /*0074*/ 	.byte	0x03, 0x5f
        /*0076*/ 	.short	0x0101


	//----- nvinfo : EIATTR_INT_WARP_WIDE_INSTR_OFFSETS
	.align		4
        /*0078*/ 	.byte	0x04, 0x31
        /*007a*/ 	.short	(.L_21 - .L_20)


	//   ....[0]....
.L_20:
        /*007c*/ 	.word	0x000000e0


	//----- nvinfo : EIATTR_VRC_CTA_INIT_COUNT
	.align		4
.L_21:
        /*0080*/ 	.byte	0x02, 0x4a
	.zero		1
	.zero		1


	//----- nvinfo : EIATTR_EXIT_INSTR_OFFSETS
	.align		4
        /*0084*/ 	.byte	0x04, 0x1c
        /*0086*/ 	.short	(.L_23 - .L_22)


	//   ....[0]....
.L_22:
        /*0088*/ 	.word	0x000001a0


	//   ....[1]....
        /*008c*/ 	.word	0x00000980


	//   ....[2]....
        /*0090*/ 	.word	0x00000cc0


	//   ....[3]....
        /*0094*/ 	.word	0x00000dd0


	//----- nvinfo : EIATTR_CRS_STACK_SIZE
	.align		4
.L_23:
        /*0098*/ 	.byte	0x04, 0x1e
        /*009a*/ 	.short	(.L_25 - .L_24)
.L_24:
        /*009c*/ 	.word	0x00000000


	//----- nvinfo : EIATTR_CBANK_PARAM_SIZE
	.align		4
.L_25:
        /*00a0*/ 	.byte	0x03, 0x19
        /*00a2*/ 	.short	0x0028


	//----- nvinfo : EIATTR_PARAM_CBANK
	.align		4
        /*00a4*/ 	.byte	0x04, 0x0a
        /*00a6*/ 	.short	(.L_27 - .L_26)
	.align		4
.L_26:
        /*00a8*/ 	.word	index@(.nv.constant0._Z18hybridSearchKernelPKcS0_iiPiS1_)
        /*00ac*/ 	.short	0x0380
        /*00ae*/ 	.short	0x0028


	//----- nvinfo : EIATTR_SW_WAR
	.align		4
.L_27:
        /*00b0*/ 	.byte	0x04, 0x36
        /*00b2*/ 	.short	(.L_29 - .L_28)
.L_28:
        /*00b4*/ 	.word	0x00000008
.L_29:


//--------------------- .nv.callgraph             --------------------------
	.section	.nv.callgraph,"",@"SHT_CUDA_CALLGRAPH"
	.align	4
	.sectionentsize	8
	.align		4
        /*0000*/ 	.word	0x00000000
	.align		4
        /*0004*/ 	.word	0xffffffff
	.align		4
        /*0008*/ 	.word	0x00000000
	.align		4
        /*000c*/ 	.word	0xfffffffe
	.align		4
        /*0010*/ 	.word	0x00000000
	.align		4
        /*0014*/ 	.word	0xfffffffd
	.align		4
        /*0018*/ 	.word	0x00000000
	.align		4
        /*001c*/ 	.word	0xfffffffc


//--------------------- .text._Z18hybridSearchKernelPKcS0_iiPiS1_ --------------------------
	.section	.text._Z18hybridSearchKernelPKcS0_iiPiS1_,"ax",@progbits
	.align	128
        .global         _Z18hybridSearchKernelPKcS0_iiPiS1_
        .type           _Z18hybridSearchKernelPKcS0_iiPiS1_,@function
        .size           _Z18hybridSearchKernelPKcS0_iiPiS1_,(.L_x_27 - _Z18hybridSearchKernelPKcS0_iiPiS1_)
        .other          _Z18hybridSearchKernelPKcS0_iiPiS1_,@"STO_CUDA_ENTRY STV_DEFAULT"
_Z18hybridSearchKernelPKcS0_iiPiS1_:
.text._Z18hybridSearchKernelPKcS0_iiPiS1_:
[----:B------:R-:W-:Y:S01]  /*0000*/  LDC R1, c[0x0][0x37c] ;  /* 0x0000df00ff017b82 */ /* 0x000fe20000000800 */
[----:B------:R-:W0:Y:S01]  /*0010*/  S2R R0, SR_TID.X ;  /* 0x0000000000007919 */ /* 0x000e220000002100 */
[----:B------:R-:W1:Y:S01]  /*0020*/  LDCU UR4, c[0x0][0x390] ;  /* 0x00007200ff0477ac */ /* 0x000e620008000800 */
[----:B------:R-:W2:Y:S05]  /*0030*/  LDCU.64 UR8, c[0x0][0x358] ;  /* 0x00006b00ff0877ac */ /* 0x000eaa0008000a00 */
[----:B------:R-:W3:Y:S01]  /*0040*/  S2UR UR6, SR_CgaCtaId ;  /* 0x00000000000679c3 */ /* 0x000ee20000008800 */
[----:B------:R-:W4:Y:S01]  /*0050*/  LDCU UR10, c[0x0][0x394] ;  /* 0x00007280ff0a77ac */ /* 0x000f220008000800 */
[----:B0-----:R-:W-:-:S04]  /*0060*/  ISETP.GT.U32.AND P0, PT, R0, 0x1ff, PT ;  /* 0x000001ff0000780c */ /* 0x001fc80003f04070 */
[----:B-1----:R-:W-:-:S13]  /*0070*/  ISETP.GE.OR P0, PT, R0, UR4, P0 ;  /* 0x0000000400007c0c */ /* 0x002fda0008706670 */
[----:B------:R-:W0:Y:S02]  /*0080*/  @!P0 LDC.64 R2, c[0x0][0x388] ;  /* 0x0000e200ff028b82 */ /* 0x000e240000000a00 */
[----:B0-----:R-:W-:-:S05]  /*0090*/  @!P0 IADD3 R2, P1, PT, R0, R2, RZ ;  /* 0x0000000200028210 */ /* 0x001fca0007f3e0ff */
[----:B------:R-:W-:-:S06]  /*00a0*/  @!P0 IMAD.X R3, RZ, RZ, R3, P1 ;  /* 0x000000ffff038224 */ /* 0x000fcc00008e0603 */
[----:B--2---:R0:W2:Y:S01]  /*00b0*/  @!P0 LDG.E.U8 R3, desc[UR8][R2.64] ;  /* 0x0000000802038981 */ /* 0x0040a2000c1e1100 */
[----:B------:R-:W1:Y:S01]  /*00c0*/  S2UR UR7, SR_CTAID.X ;  /* 0x00000000000779c3 */ /* 0x000e620000002500 */
[----:B------:R-:W-:Y:S01]  /*00d0*/  UMOV UR4, 0x400 ;  /* 0x0000040000047882 */ /* 0x000fe20000000000 */
[----:B------:R-:W-:Y:S01]  /*00e0*/  VOTEU.ALL UP0, P0 ;  /* 0x0000000000ff7886 */ /* 0x000fe20000000000 */
[----:B------:R-:W-:-:S04]  /*00f0*/  UIADD3 UR5, UPT, UPT, UR4, 0x200, URZ ;  /* 0x0000020004057890 */ /* 0x000fc8000fffe0ff */
[----:B---3--:R-:W-:Y:S01]  /*0100*/  ULEA UR5, UR6, UR5, 0x18 ;  /* 0x0000000506057291 */ /* 0x008fe2000f8ec0ff */
[----:B------:R-:W1:Y:S01]  /*0110*/  LDC R5, c[0x0][0x360] ;  /* 0x0000d800ff057b82 */ /* 0x000e620000000800 */
[----:B------:R-:W-:Y:S01]  /*0120*/  @!UP0 ULEA UR4, UR6, UR4, 0x18 ;  /* 0x0000000406048291 */ /* 0x000fe2000f8ec0ff */
[----:B0-----:R-:W-:-:S03]  /*0130*/  IMAD.MOV.U32 R2, RZ, RZ, -0x1 ;  /* 0xffffffffff027424 */ /* 0x001fc600078e00ff */
[----:B------:R-:W-:Y:S01]  /*0140*/  LEA R7, R0, UR5, 0x2 ;  /* 0x0000000500077c11 */ /* 0x000fe2000f8e10ff */
[----:B-1----:R-:W-:-:S05]  /*0150*/  IMAD R4, R5, UR7, R0 ;  /* 0x0000000705047c24 */ /* 0x002fca000f8e0200 */
[----:B----4-:R-:W-:Y:S01]  /*0160*/  ISETP.GE.AND P1, PT, R4, UR10, PT ;  /* 0x0000000a04007c0c */ /* 0x010fe2000bf26270 */
[----:B--2---:R0:W-:Y:S04]  /*0170*/  @!P0 STS.U8 [R0+UR4], R3 ;  /* 0x0000000300008988 */ /* 0x0041e80008000004 */
[----:B------:R0:W-:Y:S01]  /*0180*/  STS [R7], R2 ;  /* 0x0000000207007388 */ /* 0x0001e20000000800 */
[----:B------:R-:W-:Y:S07]  /*0190*/  BAR.SYNC.DEFER_BLOCKING 0x0 ;  /* 0x0000000000007b1d */ /* 0x000fee0000010000 */
[----:B------:R-:W-:Y:S05]  /*01a0*/  @P1 EXIT ;  /* 0x000000000000194d */ /* 0x000fea0003800000 */
[----:B------:R-:W1:Y:S01]  /*01b0*/  LDCU.64 UR6, c[0x0][0x380] ;  /* 0x00007000ff0677ac */ /* 0x000e620008000a00 */
[----:B0-----:R-:W-:-:S05]  /*01c0*/  IMAD R3, R4, 0x69, RZ ;  /* 0x0000006904037824 */ /* 0x001fca00078e02ff */
[----:B-1----:R-:W-:-:S04]  /*01d0*/  IADD3 R2, P0, PT, R3, UR6, RZ ;  /* 0x0000000603027c10 */ /* 0x002fc8000ff1e0ff */
[----:B------:R-:W-:-:S05]  /*01e0*/  LEA.HI.X.SX32 R3, R3, UR7, 0x1, P0 ;  /* 0x0000000703037c11 */ /* 0x000fca00080f0eff */
[----:B------:R-:W2:Y:S01]  /*01f0*/  LDG.E.S8 R6, desc[UR8][R2.64] ;  /* 0x0000000802067981 */ /* 0x000ea2000c1e1300 */
[----:B------:R-:W-:Y:S01]  /*0200*/  BSSY.RECONVERGENT B0, `(.L_x_0) ;  /* 0x000001e000007945 */ /* 0x000fe20003800200 */
[----:B------:R-:W-:Y:S01]  /*0210*/  IMAD.MOV.U32 R10, RZ, RZ, RZ ;  /* 0x000000ffff0a7224 */ /* 0x000fe200078e00ff */
[----:B--2---:R-:W-:-:S13]  /*0220*/  ISETP.GE.AND P0, PT, R6, 0xe, PT ;  /* 0x0000000e0600780c */ /* 0x004fda0003f06270 */
[----:B------:R-:W-:Y:S05]  /*0230*/  @!P0 BRA `(.L_x_1) ;  /* 0x0000000000688947 */ /* 0x000fea0003800000 */
[----:B------:R-:W-:Y:S02]  /*0240*/  IMAD.MOV.U32 R6, RZ, RZ, RZ ;  /* 0x000000ffff067224 */ /* 0x000fe400078e00ff */
[----:B------:R-:W-:Y:S02]  /*0250*/  IMAD.MOV.U32 R8, RZ, RZ, R2 ;  /* 0x000000ffff087224 */ /* 0x000fe400078e0002 */
[----:B------:R-:W-:-:S07]  /*0260*/  IMAD.MOV.U32 R9, RZ, RZ, R3 ;  /* 0x000000ffff097224 */ /* 0x000fce00078e0003 */
.L_x_2:
[----:B------:R-:W-:Y:S02]  /*0270*/  VIADD R11, R6, 0x1 ;  /* 0x00000001060b7836 */ /* 0x000fe40000000000 */
[----:B------:R-:W-:-:S03]  /*0280*/  IMAD.MOV.U32 R10, RZ, RZ, 0x69 ;  /* 0x00000069ff0a7424 */ /* 0x000fc600078e00ff */
[----:B------:R-:W-:-:S13]  /*0290*/  ISETP.NE.AND P0, PT, R11, 0x69, PT ;  /* 0x000000690b00780c */ /* 0x000fda0003f05270 */
[----:B------:R-:W-:Y:S05]  /*02a0*/  @!P0 BRA `(.L_x_1) ;  /* 0x00000000004c8947 */ /* 0x000fea0003800000 */
[----:B------:R-:W2:Y:S02]  /*02b0*/  LDG.E.S8 R10, desc[UR8][R8.64+0x1] ;  /* 0x00000108080a7981 */ /* 0x000ea4000c1e1300 */
[----:B--2---:R-:W-:Y:S01]  /*02c0*/  ISETP.GE.AND P0, PT, R10, 0xe, PT ;  /* 0x0000000e0a00780c */ /* 0x004fe20003f06270 */
[----:B------:R-:W-:-:S12]  /*02d0*/  IMAD.MOV.U32 R10, RZ, RZ, R11 ;  /* 0x000000ffff0a7224 */ /* 0x000fd800078e000b */
[----:B------:R-:W-:Y:S05]  /*02e0*/  @!P0 BRA `(.L_x_1) ;  /* 0x00000000003c8947 */ /* 0x000fea0003800000 */
[----:B------:R-:W2:Y:S02]  /*02f0*/  LDG.E.S8 R10, desc[UR8][R8.64+0x2] ;  /* 0x00000208080a7981 */ /* 0x000ea4000c1e1300 */
[----:B--2---:R-:W-:Y:S01]  /*0300*/  ISETP.GE.AND P0, PT, R10, 0xe, PT ;  /* 0x0000000e0a00780c */ /* 0x004fe20003f06270 */
[----:B------:R-:W-:-:S12]  /*0310*/  VIADD R10, R6, 0x2 ;  /* 0x00000002060a7836 */ /* 0x000fd80000000000 */
[----:B------:R-:W-:Y:S05]  /*0320*/  @!P0 BRA `(.L_x_1) ;  /* 0x00000000002c8947 */ /* 0x000fea0003800000 */
[----:B------:R-:W2:Y:S01]  /*0330*/  LDG.E.S8 R8, desc[UR8][R8.64+0x3] ;  /* 0x0000030808087981 */ /* 0x000ea2000c1e1300 */
[----:B------:R-:W-:Y:S01]  /*0340*/  VIADD R10, R6, 0x3 ;  /* 0x00000003060a7836 */ /* 0x000fe20000000000 */
[----:B--2---:R-:W-:-:S13]  /*0350*/  ISETP.GE.AND P0, PT, R8, 0xe, PT ;  /* 0x0000000e0800780c */ /* 0x004fda0003f06270 */
[----:B------:R-:W-:Y:S05]  /*0360*/  @!P0 BRA `(.L_x_1) ;  /* 0x00000000001c8947 */ /* 0x000fea0003800000 */
[----:B------:R-:W-:-:S05]  /*0370*/  VIADD R6, R6, 0x4 ;  /* 0x0000000406067836 */ /* 0x000fca0000000000 */
[----:B------:R-:W-:-:S05]  /*0380*/  IADD3 R8, P0, PT, R6, R2, RZ ;  /* 0x0000000206087210 */ /* 0x000fca0007f1e0ff */
[----:B------:R-:W-:-:S05]  /*0390*/  IMAD.X R9, RZ, RZ, R3, P0 ;  /* 0x000000ffff097224 */ /* 0x000fca00000e0603 */
[----:B------:R-:W2:Y:S02]  /*03a0*/  LDG.E.S8 R10, desc[UR8][R8.64] ;  /* 0x00000008080a7981 */ /* 0x000ea4000c1e1300 */
[----:B--2---:R-:W-:-:S13]  /*03b0*/  ISETP.GE.AND P0, PT, R10, 0xe, PT ;  /* 0x0000000e0a00780c */ /* 0x004fda0003f06270 */
[----:B------:R-:W-:Y:S05]  /*03c0*/  @P0 BRA `(.L_x_2) ;  /* 0xfffffffc00a80947 */ /* 0x000fea000383ffff */
[----:B------:R-:W-:-:S07]  /*03d0*/  IMAD.MOV.U32 R10, RZ, RZ, R6 ;  /* 0x000000ffff0a7224 */ /* 0x000fce00078e0006 */
.L_x_1:
[----:B------:R-:W-:Y:S05]  /*03e0*/  BSYNC.RECONVERGENT B0 ;  /* 0x0000000000007941 */ /* 0x000fea0003800200 */
.L_x_0:
[----:B------:R-:W0:Y:S01]  /*03f0*/  LDCU UR4, c[0x0][0x390] ;  /* 0x00007200ff0477ac */ /* 0x000e220008000800 */
[----:B------:R-:W-:Y:S01]  /*0400*/  BSSY.RECONVERGENT B0, `(.L_x_3) ;  /* 0x0000054000007945 */ /* 0x000fe20003800200 */
[----:B0-----:R-:W-:-:S13]  /*0410*/  ISETP.GE.AND P0, PT, R10, UR4, PT ;  /* 0x000000040a007c0c */ /* 0x001fda000bf06270 */
[----:B------:R-:W-:Y:S05]  /*0420*/  @!P0 BRA `(.L_x_4) ;  /* 0x0000000400448947 */ /* 0x000fea0003800000 */
[----:B------:R-:W-:-:S05]  /*0430*/  VIADD R6, R10, -UR4 ;  /* 0x800000040a067c36 */ /* 0x000fca0008000000 */
[----:B------:R-:W-:-:S13]  /*0440*/  ISETP.GE.AND P0, PT, R6, RZ, PT ;  /* 0x000000ff0600720c */ /* 0x000fda0003f06270 */
[----:B------:R-:W-:Y:S05]  /*0450*/  @!P0 BRA `(.L_x_4) ;  /* 0x0000000400388947 */ /* 0x000fea0003800000 */
[----:B------:R-:W0:Y:S01]  /*0460*/  S2R R8, SR_CgaCtaId ;  /* 0x0000000000087919 */ /* 0x000e220000008800 */
[----:B------:R-:W-:Y:S01]  /*0470*/  MOV R11, 0x400 ;  /* 0x00000400000b7802 */ /* 0x000fe20000000f00 */
[----:B------:R-:W-:-:S03]  /*0480*/  UISETP.GE.AND UP0, UPT, UR4, 0x5, UPT ;  /* 0x000000050400788c */ /* 0x000fc6000bf06270 */
[----:B0-----:R-:W-:-:S05]  /*0490*/  LEA R11, R8, R11, 0x18 ;  /* 0x0000000b080b7211 */ /* 0x001fca00078ec0ff */
[----:B------:R0:W1:Y:S01]  /*04a0*/  LDS.U8 R10, [R11] ;  /* 0x000000000b0a7984 */ /* 0x0000620000000000 */
[----:B------:R-:W-:Y:S05]  /*04b0*/  BRA.U !UP0, `(.L_x_5) ;  /* 0x0000000108787547 */ /* 0x000fea000b800000 */
[----:B------:R-:W-:-:S07]  /*04c0*/  IMAD.MOV.U32 R15, RZ, RZ, RZ ;  /* 0x000000ffff0f7224 */ /* 0x000fce00078e00ff */
.L_x_10:
[----:B------:R-:W-:-:S05]  /*04d0*/  IADD3 R8, P0, PT, R15, R2, RZ ;  /* 0x000000020f087210 */ /* 0x000fca0007f1e0ff */
[----:B------:R-:W-:-:S05]  /*04e0*/  IMAD.X R9, RZ, RZ, R3, P0 ;  /* 0x000000ffff097224 */ /* 0x000fca00000e0603 */
[----:B-1----:R-:W1:Y:S01]  /*04f0*/  LDG.E.U8 R13, desc[UR8][R8.64] ;  /* 0x00000008080d7981 */ /* 0x002e62000c1e1100 */
[----:B------:R-:W-:Y:S01]  /*0500*/  BSSY.RECONVERGENT B1, `(.L_x_6) ;  /* 0x0000015000017945 */ /* 0x000fe20003800200 */
[----:B------:R-:W-:Y:S02]  /*0510*/  PLOP3.LUT P0, PT, PT, PT, PT, 0x80, 0x8 ;  /* 0x000000000008781c */ /* 0x000fe40003f0f070 */
[----:B-1----:R-:W-:-:S13]  /*0520*/  ISETP.NE.AND P1, PT, R13, R10, PT ;  /* 0x0000000a0d00720c */ /* 0x002fda0003f25270 */
[----:B------:R-:W-:Y:S05]  /*0530*/  @P1 BRA `(.L_x_7) ;  /* 0x0000000000441947 */ /* 0x000fea0003800000 */
[----:B------:R-:W-:Y:S01]  /*0540*/  BSSY.RELIABLE B2, `(.L_x_8) ;  /* 0x000000e000027945 */ /* 0x000fe20003800100 */
[----:B------:R-:W-:-:S07]  /*0550*/  IMAD.MOV.U32 R17, RZ, RZ, 0x1 ;  /* 0x00000001ff117424 */ /* 0x000fce00078e00ff */
.L_x_9:
[----:B------:R-:W-:-:S04]  /*0560*/  IADD3 R12, P1, PT, R17, R8, RZ ;  /* 0x00000008110c7210 */ /* 0x000fc80007f3e0ff */
[----:B------:R-:W-:-:S05]  /*0570*/  LEA.HI.X.SX32 R13, R17, R9, 0x1, P1 ;  /* 0x00000009110d7211 */ /* 0x000fca00008f0eff */
[----:B------:R-:W2:Y:S01]  /*0580*/  LDG.E.U8 R12, desc[UR8][R12.64] ;  /* 0x000000080c0c7981 */ /* 0x000ea2000c1e1100 */
[----:B------:R-:W-:-:S05]  /*0590*/  IMAD.IADD R14, R11, 0x1, R17 ;  /* 0x000000010b0e7824 */ /* 0x000fca00078e0211 */
[----:B------:R-:W2:Y:S02]  /*05a0*/  LDS.U8 R19, [R14] ;  /* 0x000000000e137984 */ /* 0x000ea40000000000 */
[----:B--2---:R-:W-:-:S13]  /*05b0*/  ISETP.NE.AND P1, PT, R12, R19, PT ;  /* 0x000000130c00720c */ /* 0x004fda0003f25270 */
[----:B------:R-:W-:Y:S05]  /*05c0*/  @P1 BREAK.RELIABLE B2 ;  /* 0x0000000000021942 */ /* 0x000fea0003800100 */
[----:B------:R-:W-:Y:S05]  /*05d0*/  @P1 BRA `(.L_x_7) ;  /* 0x00000000001c1947 */ /* 0x000fea0003800000 */
[----:B------:R-:W1:Y:S01]  /*05e0*/  LDCU UR6, c[0x0][0x390] ;  /* 0x00007200ff0677ac */ /* 0x000e620008000800 */
[----:B------:R-:W-:-:S05]  /*05f0*/  VIADD R17, R17, 0x1 ;  /* 0x0000000111117836 */ /* 0x000fca0000000000 */
[----:B-1----:R-:W-:-:S13]  /*0600*/  ISETP.NE.AND P1, PT, R17, UR6, PT ;  /* 0x0000000611007c0c */ /* 0x002fda000bf25270 */
[----:B------:R-:W-:Y:S05]  /*0610*/  @P1 BRA `(.L_x_9) ;  /* 0xfffffffc00d01947 */ /* 0x000fea000383ffff */
[----:B------:R-:W-:Y:S05]  /*0620*/  BSYNC.RELIABLE B2 ;  /* 0x0000000000027941 */ /* 0x000fea0003800100 */
.L_x_8:
[----:B------:R1:W-:Y:S01]  /*0630*/  STS [R7], R4 ;  /* 0x0000000407007388 */ /* 0x0003e20000000800 */
[----:B------:R-:W-:-:S13]  /*0640*/  PLOP3.LUT P0, PT, PT, PT, PT, 0x8, 0x80 ;  /* 0x000000000080781c */ /* 0x000fda0003f0e170 */
.L_x_7:
[----:B------:R-:W-:Y:S05]  /*0650*/  BSYNC.RECONVERGENT B1 ;  /* 0x0000000000017941 */ /* 0x000fea0003800200 */
.L_x_6:
[C---:B------:R-:W-:Y:S01]  /*0660*/  ISETP.LT.AND P1, PT, R15.reuse, R6, PT ;  /* 0x000000060f00720c */ /* 0x040fe20003f21270 */
[----:B------:R-:W-:-:S12]  /*0670*/  VIADD R15, R15, 0x1 ;  /* 0x000000010f0f7836 */ /* 0x000fd80000000000 */
[----:B------:R-:W-:Y:S05]  /*0680*/  @P0 BRA P1, `(.L_x_10) ;  /* 0xfffffffc00900947 */ /* 0x000fea000083ffff */
[----:B------:R-:W-:Y:S05]  /*0690*/  BRA `(.L_x_4) ;  /* 0x0000000000a87947 */ /* 0x000fea0003800000 */
.L_x_5:
[----:B------:R-:W-:-:S09]  /*06a0*/  UISETP.GT.AND UP0, UPT, UR4, 0x1, UPT ;  /* 0x000000010400788c */ /* 0x000fd2000bf04270 */
[----:B------:R-:W-:Y:S05]  /*06b0*/  BRA.U UP0, `(.L_x_11) ;  /* 0x00000001002c7547 */ /* 0x000fea000b800000 */
[----:B0-----:R-:W-:-:S07]  /*06c0*/  IMAD.MOV.U32 R11, RZ, RZ, RZ ;  /* 0x000000ffff0b7224 */ /* 0x001fce00078e00ff */
.L_x_12:
[----:B------:R-:W-:-:S05]  /*06d0*/  IADD3 R8, P0, PT, R11, R2, RZ ;  /* 0x000000020b087210 */ /* 0x000fca0007f1e0ff */
[----:B------:R-:W-:-:S06]  /*06e0*/  IMAD.X R9, RZ, RZ, R3, P0 ;  /* 0x000000ffff097224 */ /* 0x000fcc00000e0603 */
[----:B------:R-:W1:Y:S02]  /*06f0*/  LDG.E.U8 R9, desc[UR8][R8.64] ;  /* 0x0000000808097981 */ /* 0x000e64000c1e1100 */
[CC--:B-1----:R-:W-:Y:S02]  /*0700*/  ISETP.NE.AND P0, PT, R9.reuse, R10.reuse, PT ;  /* 0x0000000a0900720c */ /* 0x0c2fe40003f05270 */
[----:B------:R-:W-:-:S11]  /*0710*/  ISETP.NE.AND P1, PT, R9, R10, PT ;  /* 0x0000000a0900720c */ /* 0x000fd60003f25270 */
[----:B------:R0:W-:Y:S01]  /*0720*/  @!P0 STS [R7], R4 ;  /* 0x0000000407008388 */ /* 0x0001e20000000800 */
[C---:B------:R-:W-:Y:S01]  /*0730*/  ISETP.GE.AND P0, PT, R11.reuse, R6, PT ;  /* 0x000000060b00720c */ /* 0x040fe20003f06270 */
[----:B------:R-:W-:-:S12]  /*0740*/  VIADD R11, R11, 0x1 ;  /* 0x000000010b0b7836 */ /* 0x000fd80000000000 */
[----:B0-----:R-:W-:Y:S05]  /*0750*/  @!P0 BRA P1, `(.L_x_12) ;  /* 0xfffffffc00dc8947 */ /* 0x001fea000083ffff */
[----:B------:R-:W-:Y:S05]  /*0760*/  BRA `(.L_x_4) ;  /* 0x0000000000747947 */ /* 0x000fea0003800000 */
.L_x_11:
[----:B------:R-:W-:-:S07]  /*0770*/  IMAD.MOV.U32 R15, RZ, RZ, RZ ;  /* 0x000000ffff0f7224 */ /* 0x000fce00078e00ff */
.L_x_17:
        /* <DEDUP_REMOVED lines=9> */
.L_x_16:
        /* <DEDUP_REMOVED lines=13> */
.L_x_15:
[----:B------:R1:W-:Y:S01]  /*08e0*/  STS [R7], R4 ;  /* 0x0000000407007388 */ /* 0x0003e20000000800 */
[----:B------:R-:W-:-:S13]  /*08f0*/  PLOP3.LUT P0, PT, PT, PT, PT, 0x8, 0x80 ;  /* 0x000000000080781c */ /* 0x000fda0003f0e170 */
.L_x_14:
[----:B------:R-:W-:Y:S05]  /*0900*/  BSYNC.RECONVERGENT B1 ;  /* 0x0000000000017941 */ /* 0x000fea0003800200 */
.L_x_13:
[C---:B------:R-:W-:Y:S01]  /*0910*/  ISETP.LT.AND P1, PT, R15.reuse, R6, PT ;  /* 0x000000060f00720c */ /* 0x040fe20003f21270 */
[----:B------:R-:W-:-:S12]  /*0920*/  VIADD R15, R15, 0x1 ;  /* 0x000000010f0f7836 */ /* 0x000fd80000000000 */
[----:B------:R-:W-:Y:S05]  /*0930*/  @P0 BRA P1, `(.L_x_17) ;  /* 0xfffffffc00900947 */ /* 0x000fea000083ffff */
.L_x_4:
[----:B------:R-:W-:Y:S05]  /*0940*/  BSYNC.RECONVERGENT B0 ;  /* 0x0000000000007941 */ /* 0x000fea0003800200 */
.L_x_3:
[----:B------:R-:W-:Y:S05]  /*0950*/  WARPSYNC.ALL ;  /* 0x0000000000007948 */ /* 0x000fea0003800000 */
[----:B------:R-:W-:Y:S01]  /*0960*/  BAR.SYNC.DEFER_BLOCKING 0x0 ;  /* 0x0000000000007b1d */ /* 0x000fe20000010000 */
[----:B------:R-:W-:-:S13]  /*0970*/  ISETP.NE.AND P0, PT, R0, RZ, PT ;  /* 0x000000ff0000720c */ /* 0x000fda0003f05270 */
[----:B------:R-:W-:Y:S05]  /*0980*/  @P0 EXIT ;  /* 0x000000000000094d */ /* 0x000fea0003800000 */
[C---:B------:R-:W-:Y:S01]  /*0990*/  ISETP.GE.U32.AND P0, PT, R5.reuse, 0x4, PT ;  /* 0x000000040500780c */ /* 0x040fe20003f06070 */
[----:B-1----:R-:W-:Y:S01]  /*09a0*/  IMAD.MOV.U32 R4, RZ, RZ, RZ ;  /* 0x000000ffff047224 */ /* 0x002fe200078e00ff */
[----:B------:R-:W-:-:S11]  /*09b0*/  LOP3.LUT R0, R5, 0x3, RZ, 0xc0, !PT ;  /* 0x0000000305007812 */ /* 0x000fd600078ec0ff */
[----:B------:R-:W-:Y:S05]  /*09c0*/  @!P0 BRA `(.L_x_18) ;  /* 0x0000000000b88947 */ /* 0x000fea0003800000 */
[C---:B------:R-:W-:Y:S01]  /*09d0*/  LOP3.LUT R2, R5.reuse, 0xfffffffc, RZ, 0xc0, !PT ;  /* 0xfffffffc05027812 */ /* 0x040fe200078ec0ff */
[----:B------:R-:W-:Y:S01]  /*09e0*/  UIADD3 UR4, UPT, UPT, UR5, 0x8, URZ ;  /* 0x0000000805047890 */ /* 0x000fe2000fffe0ff */
[----:B------:R-:W-:-:S03]  /*09f0*/  LOP3.LUT R4, R5, 0x7fc, RZ, 0xc0, !PT ;  /* 0x000007fc05047812 */ /* 0x000fc600078ec0ff */
[----:B------:R-:W-:-:S08]  /*0a00*/  IMAD.MOV R5, RZ, RZ, -R2 ;  /* 0x000000ffff057224 */ /* 0x000fd000078e0a02 */
.L_x_23:
[----:B-1234-:R-:W1:Y:S01]  /*0a10*/  LDS.64 R6, [UR4+-0x8] ;  /* 0xfffff804ff067984 */ /* 0x01ee620008000a00 */
[----:B------:R-:W-:-:S03]  /*0a20*/  VIADD R5, R5, 0x4 ;  /* 0x0000000405057836 */ /* 0x000fc60000000000 */
[----:B------:R-:W2:Y:S02]  /*0a30*/  LDS.64 R2, [UR4] ;  /* 0x00000004ff027984 */ /* 0x000ea40008000a00 */
[----:B------:R-:W-:Y:S02]  /*0a40*/  ISETP.NE.AND P0, PT, R5, RZ, PT ;  /* 0x000000ff0500720c */ /* 0x000fe40003f05270 */
[----:B-1----:R-:W-:Y:S02]  /*0a50*/  ISETP.NE.AND P4, PT, R6, -0x1, PT ;  /* 0xffffffff0600780c */ /* 0x002fe40003f85270 */
[----:B------:R-:W-:Y:S02]  /*0a60*/  ISETP.NE.AND P1, PT, R7, -0x1, PT ;  /* 0xffffffff0700780c */ /* 0x000fe40003f25270 */
[----:B--2---:R-:W-:Y:S02]  /*0a70*/  ISETP.NE.AND P2, PT, R2, -0x1, PT ;  /* 0xffffffff0200780c */ /* 0x004fe40003f45270 */
[----:B------:R-:W-:-:S07]  /*0a80*/  ISETP.NE.AND P3, PT, R3, -0x1, PT ;  /* 0xffffffff0300780c */ /* 0x000fce0003f65270 */
[----:B------:R-:W-:Y:S06]  /*0a90*/  @!P4 BRA `(.L_x_19) ;  /* 0x00000000001cc947 */ /* 0x000fec0003800000 */
[----:B------:R-:W1:Y:S01]  /*0aa0*/  LDC.64 R8, c[0x0][0x3a0] ;  /* 0x0000e800ff087b82 */ /* 0x000e620000000a00 */
[----:B------:R-:W-:-:S05]  /*0ab0*/  IMAD.MOV.U32 R13, RZ, RZ, 0x1 ;  /* 0x00000001ff0d7424 */ /* 0x000fca00078e00ff */
[----:B-1----:R-:W2:Y:S02]  /*0ac0*/  ATOMG.E.ADD.STRONG.GPU PT, R9, desc[UR8][R8.64], R13 ;  /* 0x8000000d080979a8 */ /* 0x002ea400081ef108 */
[----:B--2---:R-:W-:-:S13]  /*0ad0*/  ISETP.GT.AND P4, PT, R9, 0x1ffff, PT ;  /* 0x0001ffff0900780c */ /* 0x004fda0003f84270 */
[----:B0-----:R-:W0:Y:S02]  /*0ae0*/  @!P4 LDC.64 R10, c[0x0][0x398] ;  /* 0x0000e600ff0acb82 */ /* 0x001e240000000a00 */
[----:B0-----:R-:W-:-:S05]  /*0af0*/  @!P4 IMAD.WIDE R10, R9, 0x4, R10 ;  /* 0x00000004090ac825 */ /* 0x001fca00078e020a */
[----:B------:R1:W-:Y:S02]  /*0b00*/  @!P4 STG.E desc[UR8][R10.64], R6 ;  /* 0x000000060a00c986 */ /* 0x0003e4000c101908 */
.L_x_19:
[----:B------:R-:W-:Y:S05]  /*0b10*/  @!P1 BRA `(.L_x_20) ;  /* 0x00000000001c9947 */ /* 0x000fea0003800000 */
[----:B01----:R-:W0:Y:S01]  /*0b20*/  LDC.64 R10, c[0x0][0x3a0] ;  /* 0x0000e800ff0a7b82 */ /* 0x003e220000000a00 */
[----:B------:R-:W-:-:S05]  /*0b30*/  IMAD.MOV.U32 R13, RZ, RZ, 0x1 ;  /* 0x00000001ff0d7424 */ /* 0x000fca00078e00ff */
[----:B0-----:R-:W2:Y:S02]  /*0b40*/  ATOMG.E.ADD.STRONG.GPU PT, R11, desc[UR8][R10.64], R13 ;  /* 0x8000000d0a0b79a8 */ /* 0x001ea400081ef108 */
[----:B--2---:R-:W-:-:S13]  /*0b50*/  ISETP.GT.AND P1, PT, R11, 0x1ffff, PT ;  /* 0x0001ffff0b00780c */ /* 0x004fda0003f24270 */
[----:B------:R-:W0:Y:S02]  /*0b60*/  @!P1 LDC.64 R8, c[0x0][0x398] ;  /* 0x0000e600ff089b82 */ /* 0x000e240000000a00 */
[----:B0-----:R-:W-:-:S05]  /*0b70*/  @!P1 IMAD.WIDE R8, R11, 0x4, R8 ;  /* 0x000000040b089825 */ /* 0x001fca00078e0208 */
[----:B------:R2:W-:Y:S02]  /*0b80*/  @!P1 STG.E desc[UR8][R8.64], R7 ;  /* 0x0000000708009986 */ /* 0x0005e4000c101908 */
.L_x_20:
[----:B------:R-:W-:Y:S05]  /*0b90*/  @!P2 BRA `(.L_x_21) ;  /* 0x00000000001ca947 */ /* 0x000fea0003800000 */
[----:B--2---:R-:W2:Y:S01]  /*0ba0*/  LDC.64 R8, c[0x0][0x3a0] ;  /* 0x0000e800ff087b82 */ /* 0x004ea20000000a00 */
[----:B01----:R-:W-:-:S05]  /*0bb0*/  IMAD.MOV.U32 R11, RZ, RZ, 0x1 ;  /* 0x00000001ff0b7424 */ /* 0x003fca00078e00ff */
[----:B--2---:R-:W2:Y:S02]  /*0bc0*/  ATOMG.E.ADD.STRONG.GPU PT, R9, desc[UR8][R8.64], R11 ;  /* 0x8000000b080979a8 */ /* 0x004ea400081ef108 */
[----:B--2---:R-:W-:-:S13]  /*0bd0*/  ISETP.GT.AND P1, PT, R9, 0x1ffff, PT ;  /* 0x0001ffff0900780c */ /* 0x004fda0003f24270 */
[----:B------:R-:W0:Y:S02]  /*0be0*/  @!P1 LDC.64 R6, c[0x0][0x398] ;  /* 0x0000e600ff069b82 */ /* 0x000e240000000a00 */
[----:B0-----:R-:W-:-:S05]  /*0bf0*/  @!P1 IMAD.WIDE R6, R9, 0x4, R6 ;  /* 0x0000000409069825 */ /* 0x001fca00078e0206 */
[----:B------:R3:W-:Y:S02]  /*0c00*/  @!P1 STG.E desc[UR8][R6.64], R2 ;  /* 0x0000000206009986 */ /* 0x0007e4000c101908 */
.L_x_21:
[----:B------:R-:W-:Y:S05]  /*0c10*/  @!P3 BRA `(.L_x_22) ;  /* 0x00000000001cb947 */ /* 0x000fea0003800000 */
[----:B--2---:R-:W2:Y:S01]  /*0c20*/  LDC.64 R8, c[0x0][0x3a0] ;  /* 0x0000e800ff087b82 */ /* 0x004ea20000000a00 */
[----:B01----:R-:W-:-:S05]  /*0c30*/  IMAD.MOV.U32 R11, RZ, RZ, 0x1 ;  /* 0x00000001ff0b7424 */ /* 0x003fca00078e00ff */
[----:B--2---:R-:W2:Y:S02]  /*0c40*/  ATOMG.E.ADD.STRONG.GPU PT, R9, desc[UR8][R8.64], R11 ;  /* 0x8000000b080979a8 */ /* 0x004ea400081ef108 */
[----:B--2---:R-:W-:-:S13]  /*0c50*/  ISETP.GT.AND P1, PT, R9, 0x1ffff, PT ;  /* 0x0001ffff0900780c */ /* 0x004fda0003f24270 */
[----:B---3--:R-:W0:Y:S02]  /*0c60*/  @!P1 LDC.64 R6, c[0x0][0x398] ;  /* 0x0000e600ff069b82 */ /* 0x008e240000000a00 */
[----:B0-----:R-:W-:-:S05]  /*0c70*/  @!P1 IMAD.WIDE R6, R9, 0x4, R6 ;  /* 0x0000000409069825 */ /* 0x001fca00078e0206 */
[----:B------:R4:W-:Y:S02]  /*0c80*/  @!P1 STG.E desc[UR8][R6.64], R3 ;  /* 0x0000000306009986 */ /* 0x0009e4000c101908 */
.L_x_22:
[----:B------:R-:W-:Y:S01]  /*0c90*/  UIADD3 UR4, UPT, UPT, UR4, 0x10, URZ ;  /* 0x0000001004047890 */ /* 0x000fe2000fffe0ff */
[----:B------:R-:W-:Y:S11]  /*0ca0*/  @P0 BRA `(.L_x_23) ;  /* 0xfffffffc00580947 */ /* 0x000ff6000383ffff */
.L_x_18:
[----:B------:R-:W-:-:S13]  /*0cb0*/  ISETP.NE.AND P0, PT, R0, RZ, PT ;  /* 0x000000ff0000720c */ /* 0x000fda0003f05270 */
[----:B------:R-:W-:Y:S05]  /*0cc0*/  @!P0 EXIT ;  /* 0x000000000000894d */ /* 0x000fea0003800000 */
[----:B-1-34-:R-:W-:Y:S01]  /*0cd0*/  LEA R6, R4, UR5, 0x2 ;  /* 0x0000000504067c11 */ /* 0x01afe2000f8e10ff */
[----:B------:R-:W-:-:S07]  /*0ce0*/  IMAD.MOV R0, RZ, RZ, -R0 ;  /* 0x000000ffff007224 */ /* 0x000fce00078e0a00 */
.L_x_25:
[----:B-12---:R-:W1:Y:S01]  /*0cf0*/  LDS R7, [R6] ;  /* 0x0000000006077984 */ /* 0x006e620000000800 */
[----:B------:R-:W-:-:S05]  /*0d00*/  VIADD R0, R0, 0x1 ;  /* 0x0000000100007836 */ /* 0x000fca0000000000 */
[----:B------:R-:W-:Y:S02]  /*0d10*/  ISETP.NE.AND P1, PT, R0, RZ, PT ;  /* 0x000000ff0000720c */ /* 0x000fe40003f25270 */
[----:B-1----:R-:W-:-:S13]  /*0d20*/  ISETP.NE.AND P0, PT, R7, -0x1, PT ;  /* 0xffffffff0700780c */ /* 0x002fda0003f05270 */
[----:B------:R-:W-:Y:S05]  /*0d30*/  @!P0 BRA `(.L_x_24) ;  /* 0x00000000001c8947 */ /* 0x000fea0003800000 */
[----:B------:R-:W1:Y:S01]  /*0d40*/  LDC.64 R4, c[0x0][0x3a0] ;  /* 0x0000e800ff047b82 */ /* 0x000e620000000a00 */
[----:B------:R-:W-:-:S05]  /*0d50*/  IMAD.MOV.U32 R9, RZ, RZ, 0x1 ;  /* 0x00000001ff097424 */ /* 0x000fca00078e00ff */
[----:B-1----:R-:W2:Y:S02]  /*0d60*/  ATOMG.E.ADD.STRONG.GPU PT, R5, desc[UR8][R4.64], R9 ;  /* 0x80000009040579a8 */ /* 0x002ea400081ef108 */
[----:B--2---:R-:W-:-:S13]  /*0d70*/  ISETP.GT.AND P0, PT, R5, 0x1ffff, PT ;  /* 0x0001ffff0500780c */ /* 0x004fda0003f04270 */
[----:B------:R-:W1:Y:S02]  /*0d80*/  @!P0 LDC.64 R2, c[0x0][0x398] ;  /* 0x0000e600ff028b82 */ /* 0x000e640000000a00 */
[----:B-1----:R-:W-:-:S05]  /*0d90*/  @!P0 IMAD.WIDE R2, R5, 0x4, R2 ;  /* 0x0000000405028825 */ /* 0x002fca00078e0202 */
[----:B------:R1:W-:Y:S02]  /*0da0*/  @!P0 STG.E desc[UR8][R2.64], R7 ;  /* 0x0000000702008986 */ /* 0x0003e4000c101908 */
.L_x_24:
[----:B------:R-:W-:Y:S01]  /*0db0*/  VIADD R6, R6, 0x4 ;  /* 0x0000000406067836 */ /* 0x000fe20000000000 */
[----:B------:R-:W-:Y:S06]  /*0dc0*/  @P1 BRA `(.L_x_25) ;  /* 0xfffffffc00c81947 */ /* 0x000fec000383ffff */
[----:B------:R-:W-:Y:S05]  /*0dd0*/  EXIT ;  /* 0x000000000000794d */ /* 0x000fea0003800000 */
.L_x_26:
[----:B------:R-:W-:-:S00]  /*0de0*/  BRA `(.L_x_26) ;  /* 0xfffffffc00fc7947 */ /* 0x000fc0000383ffff */
[----:B------:R-:W-:-:S00]  /*0df0*/  NOP ;  /* 0x0000000000007918 */ /* 0x000fc00000000000 */
        /* <DEDUP_REMOVED lines=8> */
.L_x_27:


//--------------------- .nv.shared._Z18hybridSearchKernelPKcS0_iiPiS1_ --------------------------
	.section	.nv.shared._Z18hybridSearchKernelPKcS0_iiPiS1_,"aw",@nobits
	.sectionflags	@""
	.align	4
.nv.shared._Z18hybridSearchKernelPKcS0_iiPiS1_:
	.zero		5632


//--------------------- .nv.shared.reserved.0     --------------------------
	.section	.nv.shared.reserved.0,"aw",@nobits
	.weak		__nv_reservedSMEM_offset_0_alias
	.size		__nv_reservedSMEM_offset_0_alias, 0, 64
	.other		__nv_reservedSMEM_offset_0_alias,@"STO_CUDA_RESERVED_SHARED STV_DEFAULT"
__nv_reservedSMEM_offset_0_alias:
	.zero		0
	.zero		64


//--------------------- .nv.constant0._Z18hybridSearchKernelPKcS0_iiPiS1_ --------------------------
	.section	.nv.constant0._Z18hybridSearchKernelPKcS0_iiPiS1_,"a",@progbits
	.sectionflags	@""
	.align	4
.nv.constant0._Z18hybridSearchKernelPKcS0_iiPiS1_:
	.zero		936


//--------------------- SYMBOLS --------------------------

	.type		.nv.reservedSmem.offset0,@object
	.size		.nv.reservedSmem.offset0,0x4
	.type		.nv.reservedSmem.cap,@object
	.size		.nv.reservedSmem.cap,0x4
